	.headerflags	@"EF_CUDA_TEXMODE_UNIFIED EF_CUDA_64BIT_ADDRESS EF_CUDA_ACCELERATORS EF_CUDA_SM90 EF_CUDA_VIRTUAL_SM(EF_CUDA_SM90)"
	.elftype	@"ET_EXEC"


//--------------------- .nv.info                  --------------------------
	.section	.nv.info,"",@"SHT_CUDA_INFO"
	.align	4


	//----- nvinfo : EIATTR_REGCOUNT
	.align		4
        /*0000*/ 	.byte	0x04, 0x2f
        /*0002*/ 	.short	(.L_1 - .L_0)
	.align		4
.L_0:
        /*0004*/ 	.word	index@(triton_poi_fused__softmax_div_masked_fill_sqrt_4)
        /*0008*/ 	.word	0x00000012


	//----- nvinfo : EIATTR_MIN_STACK_SIZE
	.align		4
.L_1:
        /*000c*/ 	.byte	0x04, 0x12
        /*000e*/ 	.short	(.L_3 - .L_2)
	.align		4
.L_2:
        /*0010*/ 	.word	index@(triton_poi_fused__softmax_div_masked_fill_sqrt_4)
        /*0014*/ 	.word	0x00000000


	//----- nvinfo : EIATTR_FRAME_SIZE
	.align		4
.L_3:
        /*0018*/ 	.byte	0x04, 0x11
        /*001a*/ 	.short	(.L_5 - .L_4)
	.align		4
.L_4:
        /*001c*/ 	.word	index@(triton_poi_fused__softmax_div_masked_fill_sqrt_4)
        /*0020*/ 	.word	0x00000000


	//----- nvinfo : EIATTR_MIN_STACK_SIZE
	.align		4
.L_5:
        /*0024*/ 	.byte	0x04, 0x12
        /*0026*/ 	.short	(.L_7 - .L_6)
	.align		4
.L_6:
        /*0028*/ 	.word	index@(triton_poi_fused__softmax_div_masked_fill_sqrt_4)
        /*002c*/ 	.word	0x00000000
.L_7:


//--------------------- .nv.info.triton_poi_fused__softmax_div_masked_fill_sqrt_4 --------------------------
	.section	.nv.info.triton_poi_fused__softmax_div_masked_fill_sqrt_4,"",@"SHT_CUDA_INFO"
	.sectionflags	@""
	.align	4


	//----- nvinfo : EIATTR_CUDA_API_VERSION
	.align		4
        /*0000*/ 	.byte	0x04, 0x37
        /*0002*/ 	.short	(.L_9 - .L_8)
.L_8:
        /*0004*/ 	.word	0x0000007c


	//----- nvinfo : EIATTR_KPARAM_INFO
	.align		4
.L_9:
        /*0008*/ 	.byte	0x04, 0x17
        /*000a*/ 	.short	(.L_11 - .L_10)
.L_10:
        /*000c*/ 	.word	0x00000000
        /*0010*/ 	.short	0x0004
        /*0012*/ 	.short	0x0020
        /*0014*/ 	.byte	0x00, 0xf0, 0x11, 0x00


	//----- nvinfo : EIATTR_KPARAM_INFO
	.align		4
.L_11:
        /*0018*/ 	.byte	0x04, 0x17
        /*001a*/ 	.short	(.L_13 - .L_12)
.L_12:
        /*001c*/ 	.word	0x00000000
        /*0020*/ 	.short	0x0003
        /*0022*/ 	.short	0x0018
        /*0024*/ 	.byte	0x00, 0xf4, 0x21, 0x00


	//----- nvinfo : EIATTR_KPARAM_INFO
	.align		4
.L_13:
        /*0028*/ 	.byte	0x04, 0x17
        /*002a*/ 	.short	(.L_15 - .L_14)
.L_14:
        /*002c*/ 	.word	0x00000000
        /*0030*/ 	.short	0x0002
        /*0032*/ 	.short	0x0010
        /*0034*/ 	.byte	0x00, 0xf4, 0x21, 0x00


	//----- nvinfo : EIATTR_KPARAM_INFO
	.align		4
.L_15:
        /*0038*/ 	.byte	0x04, 0x17
        /*003a*/ 	.short	(.L_17 - .L_16)
.L_16:
        /*003c*/ 	.word	0x00000000
        /*0040*/ 	.short	0x0001
        /*0042*/ 	.short	0x0008
        /*0044*/ 	.byte	0x00, 0xf4, 0x21, 0x00


	//----- nvinfo : EIATTR_KPARAM_INFO
	.align		4
.L_17:
        /*0048*/ 	.byte	0x04, 0x17
        /*004a*/ 	.short	(.L_19 - .L_18)
.L_18:
        /*004c*/ 	.word	0x00000000
        /*0050*/ 	.short	0x0000
        /*0052*/ 	.short	0x0000
        /*0054*/ 	.byte	0x00, 0xf4, 0x21, 0x00


	//----- nvinfo : EIATTR_SPARSE_MMA_MASK
	.align		4
.L_19:
        /*0058*/ 	.byte	0x03, 0x50
        /*005a*/ 	.short	0x0000


	//----- nvinfo : EIATTR_MAXREG_COUNT
	.align		4
        /*005c*/ 	.byte	0x03, 0x1b
        /*005e*/ 	.short	0x00ff


	//----- nvinfo : EIATTR_EXIT_INSTR_OFFSETS
	.align		4
        /*0060*/ 	.byte	0x04, 0x1c
        /*0062*/ 	.short	(.L_21 - .L_20)


	//   ....[0]....
.L_20:
        /*0064*/ 	.word	0x00000450


	//   ....[1]....
        /*0068*/ 	.word	0x00000470


	//----- nvinfo : EIATTR_REQNTID
	.align		4
.L_21:
        /*006c*/ 	.byte	0x04, 0x10
        /*006e*/ 	.short	(.L_23 - .L_22)
.L_22:
        /*0070*/ 	.word	0x00000080
        /*0074*/ 	.word	0x00000001
        /*0078*/ 	.word	0x00000001


	//----- nvinfo : EIATTR_CBANK_PARAM_SIZE
	.align		4
.L_23:
        /*007c*/ 	.byte	0x03, 0x19
        /*007e*/ 	.short	0x0024


	//----- nvinfo : EIATTR_PARAM_CBANK
	.align		4
        /*0080*/ 	.byte	0x04, 0x0a
        /*0082*/ 	.short	(.L_25 - .L_24)
	.align		4
.L_24:
        /*0084*/ 	.word	index@(.nv.constant0.triton_poi_fused__softmax_div_masked_fill_sqrt_4)
        /*0088*/ 	.short	0x0210
        /*008a*/ 	.short	0x0024


	//----- nvinfo : EIATTR_SW_WAR
	.align		4
.L_25:
        /*008c*/ 	.byte	0x04, 0x36
        /*008e*/ 	.short	(.L_27 - .L_26)
.L_26:
        /*0090*/ 	.word	0x00000008
.L_27:


//--------------------- .nv.callgraph             --------------------------
	.section	.nv.callgraph,"",@"SHT_CUDA_CALLGRAPH"
	.align	4
	.sectionentsize	8
	.align		4
        /*0000*/ 	.word	0x00000000
	.align		4
        /*0004*/ 	.word	0xffffffff
	.align		4
        /*0008*/ 	.word	0x00000000
	.align		4
        /*000c*/ 	.word	0xfffffffe
	.align		4
        /*0010*/ 	.word	0x00000000
	.align		4
        /*0014*/ 	.word	0xfffffffd
	.align		4
        /*0018*/ 	.word	0x00000000
	.align		4
        /*001c*/ 	.word	0xfffffffc


//--------------------- .text.triton_poi_fused__softmax_div_masked_fill_sqrt_4 --------------------------
	.section	.text.triton_poi_fused__softmax_div_masked_fill_sqrt_4,"ax",@progbits
	.align	128
        .global         triton_poi_fused__softmax_div_masked_fill_sqrt_4
        .type           triton_poi_fused__softmax_div_masked_fill_sqrt_4,@function
        .size           triton_poi_fused__softmax_div_masked_fill_sqrt_4,(.L_x_1 - triton_poi_fused__softmax_div_masked_fill_sqrt_4)
        .other          triton_poi_fused__softmax_div_masked_fill_sqrt_4,@"STO_CUDA_ENTRY STV_DEFAULT"
triton_poi_fused__softmax_div_masked_fill_sqrt_4:
.text.triton_poi_fused__softmax_div_masked_fill_sqrt_4:
[----:B------:R-:W0:Y:S02]  /*0000*/  LDC R1, c[0x0][0x28] ;  /* 0x00000a00ff017b82 */ /* 0x000e240000000800 */
[----:B------:R-:W1:Y:S01]  /*0010*/  S2R R0, SR_TID.X ;  /* 0x0000000000007919 */ /* 0x000e620000002100 */
[----:B------:R-:W2:Y:S01]  /*0020*/  LDC.64 R2, c[0x0][0x210] ;  /* 0x00008400ff027b82 */ /* 0x000ea20000000a00 */
[----:B------:R-:W-:Y:S01]  /*0030*/  ULDC.64 UR4, c[0x0][0x218] ;  /* 0x0000860000047ab9 */ /* 0x000fe20000000a00 */
[----:B------:R-:W-:Y:S01]  /*0040*/  PRMT R15, RZ, 0x7610, R15 ;  /* 0x00007610ff0f7816 */ /* 0x000fe2000000000f */
[----:B------:R-:W3:Y:S05]  /*0050*/  S2R R9, SR_CTAID.X ;  /* 0x0000000000097919 */ /* 0x000eea0000002500 */
[----:B------:R-:W4:Y:S08]  /*0060*/  LDC.64 R6, c[0x0][0x220] ;  /* 0x00008800ff067b82 */ /* 0x000f300000000a00 */
[----:B------:R-:W5:Y:S01]  /*0070*/  LDC.64 R10, c[0x0][0x228] ;  /* 0x00008a00ff0a7b82 */ /* 0x000f620000000a00 */
[----:B-1----:R-:W-:-:S05]  /*0080*/  IMAD.SHL.U32 R0, R0, 0x2, RZ ;  /* 0x0000000200007824 */ /* 0x002fca00078e00ff */
[----:B------:R-:W-:-:S05]  /*0090*/  LOP3.LUT R0, R0, 0xfe, RZ, 0xc0, !PT ;  /* 0x000000fe00007812 */ /* 0x000fca00078ec0ff */
[----:B---3--:R-:W-:Y:S01]  /*00a0*/  IMAD R5, R9, 0x100, R0 ;  /* 0x0000010009057824 */ /* 0x008fe200078e0200 */
[----:B------:R-:W-:-:S04]  /*00b0*/  SHF.R.S32.HI R0, RZ, 0x17, R9 ;  /* 0x00000017ff007819 */ /* 0x000fc80000011409 */
[C---:B------:R-:W-:Y:S02]  /*00c0*/  ISETP.GE.AND P0, PT, R5.reuse, 0x100, PT ;  /* 0x000001000500780c */ /* 0x040fe40003f06270 */
[----:B------:R-:W-:Y:S02]  /*00d0*/  IADD3 R8, P1, R5, UR4, RZ ;  /* 0x0000000405087c10 */ /* 0x000fe4000ff3e0ff */
[----:B------:R-:W-:Y:S02]  /*00e0*/  SGXT R0, R0, 0x1 ;  /* 0x000000010000781a */ /* 0x000fe40000000200 */
[C---:B------:R-:W-:Y:S01]  /*00f0*/  LEA.HI.X.SX32 R9, R5.reuse, UR5, 0x1, P1 ;  /* 0x0000000505097c11 */ /* 0x040fe200088f0eff */
[----:B------:R-:W-:Y:S01]  /*0100*/  ULDC.64 UR4, c[0x0][0x208] ;  /* 0x0000820000047ab9 */ /* 0x000fe20000000a00 */
[----:B------:R-:W-:Y:S01]  /*0110*/  LEA.HI R0, R0, R5, RZ, 0x2 ;  /* 0x0000000500007211 */ /* 0x000fe200078f10ff */
[----:B--2---:R-:W-:Y:S01]  /*0120*/  IMAD.WIDE R2, R5, 0x4, R2 ;  /* 0x0000000405027825 */ /* 0x004fe200078e0202 */
[----:B------:R-:W-:-:S03]  /*0130*/  CS2R R4, SRZ ;  /* 0x0000000000047805 */ /* 0x000fc6000001ff00 */
[----:B------:R5:W2:Y:S01]  /*0140*/  @!P0 LDG.E.U16 R15, desc[UR4][R8.64] ;  /* 0x00000004080f8981 */ /* 0x000aa2000c1e1500 */
[----:B------:R-:W-:-:S03]  /*0150*/  SHF.R.S32.HI R13, RZ, 0x2, R0 ;  /* 0x00000002ff0d7819 */ /* 0x000fc60000011400 */
[----:B------:R-:W3:Y:S01]  /*0160*/  @!P0 LDG.E.64 R4, desc[UR4][R2.64] ;  /* 0x0000000402048981 */ /* 0x000ee2000c1e1b00 */
[----:B------:R-:W-:Y:S01]  /*0170*/  HFMA2.MMA R12, -RZ, RZ, 0, 0 ;  /* 0x00000000ff0c7435 */ /* 0x000fe200000001ff */
[----:B------:R-:W-:Y:S01]  /*0180*/  MOV R14, RZ ;  /* 0x000000ff000e7202 */ /* 0x000fe20000000f00 */
[----:B----4-:R-:W-:-:S05]  /*0190*/  IMAD.WIDE R6, R13, 0x4, R6 ;  /* 0x000000040d067825 */ /* 0x010fca00078e0206 */
[----:B------:R-:W4:Y:S04]  /*01a0*/  @!P0 LDG.E.EL R14, desc[UR4][R6.64] ;  /* 0x00000004060e8981 */ /* 0x000f28000c2e1900 */
[----:B------:R1:W4:Y:S01]  /*01b0*/  @!P0 LDG.E.EL R12, desc[UR4][R6.64] ;  /* 0x00000004060c8981 */ /* 0x000322000c2e1900 */
[----:B-----5:R-:W-:Y:S01]  /*01c0*/  IMAD.WIDE R8, R13, 0x4, R10 ;  /* 0x000000040d087825 */ /* 0x020fe200078e020a */
[----:B------:R-:W-:-:S06]  /*01d0*/  CS2R R10, SRZ ;  /* 0x00000000000a7805 */ /* 0x000fcc000001ff00 */
[----:B------:R-:W5:Y:S04]  /*01e0*/  @!P0 LDG.E.EL R11, desc[UR4][R8.64] ;  /* 0x00000004080b8981 */ /* 0x000f68000c2e1900 */
[----:B------:R-:W5:Y:S01]  /*01f0*/  @!P0 LDG.E.EL R10, desc[UR4][R8.64] ;  /* 0x00000004080a8981 */ /* 0x000f62000c2e1900 */
[----:B--2---:R-:W-:-:S04]  /*0200*/  LOP3.LUT R0, R15, 0xffff, RZ, 0xc0, !PT ;  /* 0x0000ffff0f007812 */ /* 0x004fc800078ec0ff */
[----:B------:R-:W-:Y:S01]  /*0210*/  SHF.R.U32.HI R0, RZ, 0x8, R0 ;  /* 0x00000008ff007819 */ /* 0x000fe20000011600 */
[----:B---3--:R-:W-:Y:S01]  /*0220*/  FMUL R4, R4, 0.5 ;  /* 0x3f00000004047820 */ /* 0x008fe20000400000 */
[----:B------:R-:W-:Y:S02]  /*0230*/  LOP3.LUT P1, RZ, R15, 0xff, RZ, 0xc0, !PT ;  /* 0x000000ff0fff7812 */ /* 0x000fe4000782c0ff */
[----:B------:R-:W-:Y:S01]  /*0240*/  PRMT R0, R0, 0x9910, RZ ;  /* 0x0000991000007816 */ /* 0x000fe200000000ff */
[----:B------:R-:W-:Y:S01]  /*0250*/  FMUL R5, R5, 0.5 ;  /* 0x3f00000005057820 */ /* 0x000fe20000400000 */
[----:B-1----:R-:W-:Y:S02]  /*0260*/  FSEL R7, R4, -1.00000000000000000000e+09, !P1 ;  /* 0xce6e6b2804077808 */ /* 0x002fe40004800000 */
[----:B------:R-:W-:-:S04]  /*0270*/  ISETP.NE.AND P1, PT, R0, RZ, PT ;  /* 0x000000ff0000720c */ /* 0x000fc80003f25270 */
[----:B------:R-:W-:Y:S01]  /*0280*/  FSEL R5, R5, -1.00000000000000000000e+09, !P1 ;  /* 0xce6e6b2805057808 */ /* 0x000fe20004800000 */
[----:B----4-:R-:W-:-:S04]  /*0290*/  FADD R7, R7, -R12 ;  /* 0x8000000c07077221 */ /* 0x010fc80000000000 */
[----:B------:R-:W-:Y:S01]  /*02a0*/  FADD R5, R5, -R14 ;  /* 0x8000000e05057221 */ /* 0x000fe20000000000 */
[----:B------:R-:W-:-:S03]  /*02b0*/  FMUL R7, R7, 1.4426950216293334961 ;  /* 0x3fb8aa3b07077820 */ /* 0x000fc60000400000 */
[----:B------:R-:W-:Y:S02]  /*02c0*/  FMUL R5, R5, 1.4426950216293334961 ;  /* 0x3fb8aa3b05057820 */ /* 0x000fe40000400000 */
[----:B------:R-:W-:-:S03]  /*02d0*/  FSETP.GEU.AND P3, PT, R7, -126, PT ;  /* 0xc2fc00000700780b */ /* 0x000fc60003f6e000 */
[----:B------:R-:W-:Y:S02]  /*02e0*/  FSETP.GEU.AND P4, PT, R5, -126, PT ;  /* 0xc2fc00000500780b */ /* 0x000fe40003f8e000 */
[C---:B-----5:R-:W-:Y:S02]  /*02f0*/  FSETP.GT.AND P2, PT, |R11|.reuse, 8.50705917302346158658e+37, PT ;  /* 0x7e8000000b00780b */ /* 0x060fe40003f44200 */
[C---:B------:R-:W-:Y:S02]  /*0300*/  FSETP.GT.AND P1, PT, |R10|.reuse, 8.50705917302346158658e+37, PT ;  /* 0x7e8000000a00780b */ /* 0x040fe40003f24200 */
[----:B------:R-:W-:Y:S02]  /*0310*/  FSETP.GEU.AND P6, PT, |R11|, 1.175494350822287508e-38, PT ;  /* 0x008000000b00780b */ /* 0x000fe40003fce200 */
[----:B------:R-:W-:Y:S02]  /*0320*/  FSETP.GEU.AND P5, PT, |R10|, 1.175494350822287508e-38, PT ;  /* 0x008000000a00780b */ /* 0x000fe40003fae200 */
[----:B------:R-:W-:-:S03]  /*0330*/  @!P3 FMUL R7, R7, 0.5 ;  /* 0x3f0000000707b820 */ /* 0x000fc60000400000 */
[----:B------:R-:W-:Y:S01]  /*0340*/  @!P4 FMUL R5, R5, 0.5 ;  /* 0x3f0000000505c820 */ /* 0x000fe20000400000 */
[----:B------:R-:W1:Y:S01]  /*0350*/  MUFU.EX2 R0, R7 ;  /* 0x0000000700007308 */ /* 0x000e620000000800 */
[----:B------:R-:W-:Y:S02]  /*0360*/  @P2 FMUL R11, R11, 0.25 ;  /* 0x3e8000000b0b2820 */ /* 0x000fe40000400000 */
[----:B------:R-:W-:-:S05]  /*0370*/  @P1 FMUL R10, R10, 0.25 ;  /* 0x3e8000000a0a1820 */ /* 0x000fca0000400000 */
[----:B------:R-:W2:Y:S01]  /*0380*/  MUFU.EX2 R4, R5 ;  /* 0x0000000500047308 */ /* 0x000ea20000000800 */
[----:B------:R-:W-:Y:S01]  /*0390*/  @!P6 FMUL R11, R11, 16777216 ;  /* 0x4b8000000b0be820 */ /* 0x000fe20000400000 */
[----:B------:R-:W-:-:S06]  /*03a0*/  @!P5 FMUL R10, R10, 16777216 ;  /* 0x4b8000000a0ad820 */ /* 0x000fcc0000400000 */
[----:B------:R-:W3:Y:S01]  /*03b0*/  MUFU.RCP R9, R10 ;  /* 0x0000000a00097308 */ /* 0x000ee20000001000 */
[----:B-1----:R-:W-:-:S07]  /*03c0*/  @!P3 FMUL R0, R0, R0 ;  /* 0x000000000000b220 */ /* 0x002fce0000400000 */
[----:B------:R-:W1:Y:S01]  /*03d0*/  MUFU.RCP R11, R11 ;  /* 0x0000000b000b7308 */ /* 0x000e620000001000 */
[----:B--2---:R-:W-:Y:S01]  /*03e0*/  @!P4 FMUL R4, R4, R4 ;  /* 0x000000040404c220 */ /* 0x004fe20000400000 */
[----:B------:R-:W-:-:S03]  /*03f0*/  @P1 FMUL R0, R0, 0.25 ;  /* 0x3e80000000001820 */ /* 0x000fc60000400000 */
[----:B------:R-:W-:Y:S01]  /*0400*/  @P2 FMUL R4, R4, 0.25 ;  /* 0x3e80000004042820 */ /* 0x000fe20000400000 */
[----:B------:R-:W-:-:S03]  /*0410*/  @!P5 FMUL R0, R0, 16777216 ;  /* 0x4b8000000000d820 */ /* 0x000fc60000400000 */
[----:B------:R-:W-:Y:S01]  /*0420*/  @!P6 FMUL R4, R4, 16777216 ;  /* 0x4b8000000404e820 */ /* 0x000fe20000400000 */
[----:B---3--:R-:W-:-:S03]  /*0430*/  FMUL R6, R9, R0 ;  /* 0x0000000009067220 */ /* 0x008fc60000400000 */
[----:B-1----:R-:W-:Y:S01]  /*0440*/  FMUL R7, R11, R4 ;  /* 0x000000040b077220 */ /* 0x002fe20000400000 */
[----:B------:R-:W-:Y:S06]  /*0450*/  @P0 EXIT ;  /* 0x000000000000094d */ /* 0x000fec0003800000 */
[----:B------:R-:W-:Y:S01]  /*0460*/  STG.E.64 desc[UR4][R2.64], R6 ;  /* 0x0000000602007986 */ /* 0x000fe2000c101b04 */
[----:B------:R-:W-:Y:S05]  /*0470*/  EXIT ;  /* 0x000000000000794d */ /* 0x000fea0003800000 */
.L_x_0:
[----:B------:R-:W-:-:S00]  /*0480*/  BRA `(.L_x_0) ;  /* 0xfffffffc00fc7947 */ /* 0x000fc0000383ffff */
[----:B------:R-:W-:-:S00]  /*0490*/  NOP ;  /* 0x0000000000007918 */ /* 0x000fc00000000000 */
        /* <DEDUP_REMOVED lines=14> */
.L_x_1:


//--------------------- .nv.constant0.triton_poi_fused__softmax_div_masked_fill_sqrt_4 --------------------------
	.section	.nv.constant0.triton_poi_fused__softmax_div_masked_fill_sqrt_4,"a",@progbits
	.sectionflags	@""
	.align	4
.nv.constant0.triton_poi_fused__softmax_div_masked_fill_sqrt_4:
	.zero		564
